//
// Generated by NVIDIA NVVM Compiler
//
// Compiler Build ID: CL-36424714
// Cuda compilation tools, release 13.0, V13.0.88
// Based on NVVM 20.0.0
//

.version 9.0
.target sm_100
.address_size 64

	// .globl	_Z20vectorialSubtractionPfS_S_i

.visible .entry _Z20vectorialSubtractionPfS_S_i(
	.param .u64 .ptr .align 1 _Z20vectorialSubtractionPfS_S_i_param_0,
	.param .u64 .ptr .align 1 _Z20vectorialSubtractionPfS_S_i_param_1,
	.param .u64 .ptr .align 1 _Z20vectorialSubtractionPfS_S_i_param_2,
	.param .u32 _Z20vectorialSubtractionPfS_S_i_param_3
)
{
	.reg .pred 	%p<2>;
	.reg .b32 	%r<6>;
	.reg .b32 	%f<4>;
	.reg .b64 	%rd<11>;

	ld.param.u64 	%rd1, [_Z20vectorialSubtractionPfS_S_i_param_0];
	ld.param.u64 	%rd2, [_Z20vectorialSubtractionPfS_S_i_param_1];
	ld.param.u64 	%rd3, [_Z20vectorialSubtractionPfS_S_i_param_2];
	ld.param.u32 	%r2, [_Z20vectorialSubtractionPfS_S_i_param_3];
	mov.u32 	%r3, %ctaid.x;
	mov.u32 	%r4, %ntid.x;
	mov.u32 	%r5, %tid.x;
	mad.lo.s32 	%r1, %r3, %r4, %r5;
	setp.ge.s32 	%p1, %r1, %r2;
	@%p1 bra 	$L__BB0_2;
	cvta.to.global.u64 	%rd4, %rd1;
	cvta.to.global.u64 	%rd5, %rd2;
	cvta.to.global.u64 	%rd6, %rd3;
	mul.wide.s32 	%rd7, %r1, 4;
	add.s64 	%rd8, %rd4, %rd7;
	ld.global.f32 	%f1, [%rd8];
	add.s64 	%rd9, %rd5, %rd7;
	ld.global.f32 	%f2, [%rd9];
	sub.f32 	%f3, %f1, %f2;
	add.s64 	%rd10, %rd6, %rd7;
	st.global.f32 	[%rd10], %f3;
$L__BB0_2:
	ret;

}


// ===== COMPILED SASS (sm_100) =====

	.target	sm_100

	.elftype	@"ET_EXEC"


//--------------------- .note.nv.tkinfo           --------------------------
	.section	.note.nv.tkinfo,"",@"SHT_NOTE"
	.sectionflags	@"SHF_NOTE_NV_TKINFO"
	.tkinfo
        /*0018*/ 	.word	0x00000002
        /*0030*/ 	.string	""
        /*0030*/ 	.string	"ptxas"
        /*0030*/ 	.string	"Cuda compilation tools, release 13.0, V13.0.88"
        /*0030*/ 	.string	"Build cuda_13.0.r13.0/compiler.36424714_0"
        /*0030*/ 	.string	"-arch sm_100 -m 64 "



//--------------------- .note.nv.cuinfo           --------------------------
	.section	.note.nv.cuinfo,"",@"SHT_NOTE"
	.sectionflags	@"SHF_NOTE_NV_CUINFO"
        /*0018*/ 	.short	0x0002
        /*001a*/ 	.short	0x0064
        /*001c*/ 	.short	0x0082
	.zero		2


//--------------------- .nv.info                  --------------------------
	.section	.nv.info,"",@"SHT_CUDA_INFO"
	.align	4


	//----- nvinfo : EIATTR_REGCOUNT
	.align		4
        /*0000*/ 	.byte	0x04, 0x2f
        /*0002*/ 	.short	(.L_1 - .L_0)
	.align		4
.L_0:
        /*0004*/ 	.word	index@(_Z20vectorialSubtractionPfS_S_i)
        /*0008*/ 	.word	0x0000000c


	//----- nvinfo : EIATTR_FRAME_SIZE
	.align		4
.L_1:
        /*000c*/ 	.byte	0x04, 0x11
        /*000e*/ 	.short	(.L_3 - .L_2)
	.align		4
.L_2:
        /*0010*/ 	.word	index@(_Z20vectorialSubtractionPfS_S_i)
        /*0014*/ 	.word	0x00000000


	//----- nvinfo : EIATTR_MIN_STACK_SIZE
	.align		4
.L_3:
        /*0018*/ 	.byte	0x04, 0x12
        /*001a*/ 	.short	(.L_5 - .L_4)
	.align		4
.L_4:
        /*001c*/ 	.word	index@(_Z20vectorialSubtractionPfS_S_i)
        /*0020*/ 	.word	0x00000000
.L_5:


//--------------------- .nv.compat                --------------------------
	.section	.nv.compat,"",@"SHT_CUDA_COMPAT_INFO"
	.align	4
        /*0000*/ 	.byte	0x02, 0x09, 0x00, 0x00, 0x02, 0x02, 0x01, 0x00, 0x02, 0x05, 0x05, 0x00, 0x03, 0x07, 0x01, 0x01
        /*0010*/ 	.byte	0x02, 0x03, 0x00, 0x00, 0x02, 0x06, 0x01, 0x00, 0x04, 0x0b, 0x08, 0x00, 0x09, 0x00, 0x00, 0x00
        /*0020*/ 	.byte	0x00, 0x00, 0x00, 0x00


//--------------------- .nv.info._Z20vectorialSubtractionPfS_S_i --------------------------
	.section	.nv.info._Z20vectorialSubtractionPfS_S_i,"",@"SHT_CUDA_INFO"
	.sectionflags	@""
	.align	4


	//----- nvinfo : EIATTR_CUDA_API_VERSION
	.align		4
        /*0000*/ 	.byte	0x04, 0x37
        /*0002*/ 	.short	(.L_7 - .L_6)
.L_6:
        /*0004*/ 	.word	0x00000082


	//----- nvinfo : EIATTR_KPARAM_INFO
	.align		4
.L_7:
        /*0008*/ 	.byte	0x04, 0x17
        /*000a*/ 	.short	(.L_9 - .L_8)
.L_8:
        /*000c*/ 	.word	0x00000000
        /*0010*/ 	.short	0x0003
        /*0012*/ 	.short	0x0018
        /*0014*/ 	.byte	0x00, 0xf0, 0x11, 0x00


	//----- nvinfo : EIATTR_KPARAM_INFO
	.align		4
.L_9:
        /*0018*/ 	.byte	0x04, 0x17
        /*001a*/ 	.short	(.L_11 - .L_10)
.L_10:
        /*001c*/ 	.word	0x00000000
        /*0020*/ 	.short	0x0002
        /*0022*/ 	.short	0x0010
        /*0024*/ 	.byte	0x00, 0xf5, 0x21, 0x00


	//----- nvinfo : EIATTR_KPARAM_INFO
	.align		4
.L_11:
        /*0028*/ 	.byte	0x04, 0x17
        /*002a*/ 	.short	(.L_13 - .L_12)
.L_12:
        /*002c*/ 	.word	0x00000000
        /*0030*/ 	.short	0x0001
        /*0032*/ 	.short	0x0008
        /*0034*/ 	.byte	0x00, 0xf5, 0x21, 0x00


	//----- nvinfo : EIATTR_KPARAM_INFO
	.align		4
.L_13:
        /*0038*/ 	.byte	0x04, 0x17
        /*003a*/ 	.short	(.L_15 - .L_14)
.L_14:
        /*003c*/ 	.word	0x00000000
        /*0040*/ 	.short	0x0000
        /*0042*/ 	.short	0x0000
        /*0044*/ 	.byte	0x00, 0xf5, 0x21, 0x00


	//----- nvinfo : EIATTR_SPARSE_MMA_MASK
	.align		4
.L_15:
        /*0048*/ 	.byte	0x03, 0x50
        /*004a*/ 	.short	0x0000


	//----- nvinfo : EIATTR_MAXREG_COUNT
	.align		4
        /*004c*/ 	.byte	0x03, 0x1b
        /*004e*/ 	.short	0x00ff


	//----- nvinfo : EIATTR_MERCURY_ISA_VERSION
	.align		4
        /*0050*/ 	.byte	0x03, 0x5f
        /*0052*/ 	.short	0x0101


	//----- nvinfo : EIATTR_VRC_CTA_INIT_COUNT
	.align		4
        /*0054*/ 	.byte	0x02, 0x4a
	.zero		1
	.zero		1


	//----- nvinfo : EIATTR_EXIT_INSTR_OFFSETS
	.align		4
        /*0058*/ 	.byte	0x04, 0x1c
        /*005a*/ 	.short	(.L_17 - .L_16)


	//   ....[0]....
.L_16:
        /*005c*/ 	.word	0x00000070


	//   ....[1]....
        /*0060*/ 	.word	0x00000130


	//----- nvinfo : EIATTR_CBANK_PARAM_SIZE
	.align		4
.L_17:
        /*0064*/ 	.byte	0x03, 0x19
        /*0066*/ 	.short	0x001c


	//----- nvinfo : EIATTR_PARAM_CBANK
	.align		4
        /*0068*/ 	.byte	0x04, 0x0a
        /*006a*/ 	.short	(.L_19 - .L_18)
	.align		4
.L_18:
        /*006c*/ 	.word	index@(.nv.constant0._Z20vectorialSubtractionPfS_S_i)
        /*0070*/ 	.short	0x0380
        /*0072*/ 	.short	0x001c


	//----- nvinfo : EIATTR_SW_WAR
	.align		4
.L_19:
        /*0074*/ 	.byte	0x04, 0x36
        /*0076*/ 	.short	(.L_21 - .L_20)
.L_20:
        /*0078*/ 	.word	0x00000008
.L_21:


//--------------------- .nv.callgraph             --------------------------
	.section	.nv.callgraph,"",@"SHT_CUDA_CALLGRAPH"
	.align	4
	.sectionentsize	8
	.align		4
        /*0000*/ 	.word	0x00000000
	.align		4
        /*0004*/ 	.word	0xffffffff
	.align		4
        /*0008*/ 	.word	0x00000000
	.align		4
        /*000c*/ 	.word	0xfffffffe
	.align		4
        /*0010*/ 	.word	0x00000000
	.align		4
        /*0014*/ 	.word	0xfffffffd
	.align		4
        /*0018*/ 	.word	0x00000000
	.align		4
        /*001c*/ 	.word	0xfffffffc


//--------------------- .text._Z20vectorialSubtractionPfS_S_i --------------------------
	.section	.text._Z20vectorialSubtractionPfS_S_i,"ax",@progbits
	.align	128
        .global         _Z20vectorialSubtractionPfS_S_i
        .type           _Z20vectorialSubtractionPfS_S_i,@function
        .size           _Z20vectorialSubtractionPfS_S_i,(.L_x_1 - _Z20vectorialSubtractionPfS_S_i)
        .other          _Z20vectorialSubtractionPfS_S_i,@"STO_CUDA_ENTRY STV_DEFAULT"
_Z20vectorialSubtractionPfS_S_i:
.text._Z20vectorialSubtractionPfS_S_i:
[----:B------:R-:W-:Y:S01]  /*0000*/  LDC R1, c[0x0][0x37c] ;  /* 0x0000df00ff017b82 */ /* 0x000fe20000000800 */
[----:B------:R-:W0:Y:S07]  /*0010*/  S2R R0, SR_TID.X ;  /* 0x0000000000007919 */ /* 0x000e2e0000002100 */
[----:B------:R-:W0:Y:S01]  /*0020*/  S2UR UR4, SR_CTAID.X ;  /* 0x00000000000479c3 */ /* 0x000e220000002500 */
[----:B------:R-:W1:Y:S07]  /*0030*/  LDCU UR5, c[0x0][0x398] ;  /* 0x00007300ff0577ac */ /* 0x000e6e0008000800 */
[----:B------:R-:W0:Y:S02]  /*0040*/  LDC R9, c[0x0][0x360] ;  /* 0x0000d800ff097b82 */ /* 0x000e240000000800 */
[----:B0-----:R-:W-:-:S05]  /*0050*/  IMAD R9, R9, UR4, R0 ;  /* 0x0000000409097c24 */ /* 0x001fca000f8e0200 */
[----:B-1----:R-:W-:-:S13]  /*0060*/  ISETP.GE.AND P0, PT, R9, UR5, PT ;  /* 0x0000000509007c0c */ /* 0x002fda000bf06270 */
[----:B------:R-:W-:Y:S05]  /*0070*/  @P0 EXIT ;  /* 0x000000000000094d */ /* 0x000fea0003800000 */
[----:B------:R-:W0:Y:S01]  /*0080*/  LDC.64 R2, c[0x0][0x380] ;  /* 0x0000e000ff027b82 */ /* 0x000e220000000a00 */
[----:B------:R-:W1:Y:S07]  /*0090*/  LDCU.64 UR4, c[0x0][0x358] ;  /* 0x00006b00ff0477ac */ /* 0x000e6e0008000a00 */
[----:B------:R-:W2:Y:S08]  /*00a0*/  LDC.64 R4, c[0x0][0x388] ;  /* 0x0000e200ff047b82 */ /* 0x000eb00000000a00 */
[----:B------:R-:W3:Y:S01]  /*00b0*/  LDC.64 R6, c[0x0][0x390] ;  /* 0x0000e400ff067b82 */ /* 0x000ee20000000a00 */
[----:B0-----:R-:W-:-:S06]  /*00c0*/  IMAD.WIDE R2, R9, 0x4, R2 ;  /* 0x0000000409027825 */ /* 0x001fcc00078e0202 */
[----:B-1----:R-:W4:Y:S01]  /*00d0*/  LDG.E R2, desc[UR4][R2.64] ;  /* 0x0000000402027981 */ /* 0x002f22000c1e1900 */
[----:B--2---:R-:W-:-:S06]  /*00e0*/  IMAD.WIDE R4, R9, 0x4, R4 ;  /* 0x0000000409047825 */ /* 0x004fcc00078e0204 */
[----:B------:R-:W4:Y:S01]  /*00f0*/  LDG.E R5, desc[UR4][R4.64] ;  /* 0x0000000404057981 */ /* 0x000f22000c1e1900 */
[----:B---3--:R-:W-:-:S04]  /*0100*/  IMAD.WIDE R6, R9, 0x4, R6 ;  /* 0x0000000409067825 */ /* 0x008fc800078e0206 */
[----:B----4-:R-:W-:-:S05]  /*0110*/  FADD R9, R2, -R5 ;  /* 0x8000000502097221 */ /* 0x010fca0000000000 */
[----:B------:R-:W-:Y:S01]  /*0120*/  STG.E desc[UR4][R6.64], R9 ;  /* 0x0000000906007986 */ /* 0x000fe2000c101904 */
[----:B------:R-:W-:Y:S05]  /*0130*/  EXIT ;  /* 0x000000000000794d */ /* 0x000fea0003800000 */
.L_x_0:
[----:B------:R-:W-:-:S00]  /*0140*/  BRA `(.L_x_0) ;  /* 0xfffffffc00fc7947 */ /* 0x000fc0000383ffff */
[----:B------:R-:W-:-:S00]  /*0150*/  NOP ;  /* 0x0000000000007918 */ /* 0x000fc00000000000 */
        /* <DEDUP_REMOVED lines=10> */
.L_x_1:


//--------------------- .nv.shared.reserved.0     --------------------------
	.section	.nv.shared.reserved.0,"aw",@nobits
	.weak		__nv_reservedSMEM_offset_0_alias
	.size		__nv_reservedSMEM_offset_0_alias, 0, 64
	.other		__nv_reservedSMEM_offset_0_alias,@"STO_CUDA_RESERVED_SHARED STV_DEFAULT"
__nv_reservedSMEM_offset_0_alias:
	.zero		0
	.zero		64


//--------------------- .nv.constant0._Z20vectorialSubtractionPfS_S_i --------------------------
	.section	.nv.constant0._Z20vectorialSubtractionPfS_S_i,"a",@progbits
	.sectionflags	@""
	.align	4
.nv.constant0._Z20vectorialSubtractionPfS_S_i:
	.zero		924


//--------------------- SYMBOLS --------------------------

	.type		.nv.reservedSmem.offset0,@object
	.size		.nv.reservedSmem.offset0,0x4
